//
// Generated by NVIDIA NVVM Compiler
//
// Compiler Build ID: CL-36424714
// Cuda compilation tools, release 13.0, V13.0.88
// Based on NVVM 20.0.0
//

.version 9.0
.target sm_100
.address_size 64

	// .globl	_Z9simpleAddiP9Benchmark

.visible .entry _Z9simpleAddiP9Benchmark(
	.param .u32 _Z9simpleAddiP9Benchmark_param_0,
	.param .u64 .ptr .align 1 _Z9simpleAddiP9Benchmark_param_1
)
{
	.reg .b32 	%r<10>;
	.reg .b64 	%rd<7>;

	ld.param.u64 	%rd3, [_Z9simpleAddiP9Benchmark_param_1];
	cvta.to.global.u64 	%rd4, %rd3;
	mov.u32 	%r6, %ctaid.x;
	mov.u32 	%r7, %ntid.x;
	mov.u32 	%r8, %tid.x;
	mad.lo.s32 	%r9, %r6, %r7, %r8;
	mul.wide.s32 	%rd5, %r9, 48;
	add.s64 	%rd6, %rd4, %rd5;
	st.global.v2.u32 	[%rd6], {%r8, %r6};
	// begin inline asm
	mov.u32 %r1, %laneid;
	// end inline asm
	st.global.u32 	[%rd6+8], %r1;
	// begin inline asm
	mov.u32 %r2, %warpid;
	// end inline asm
	st.global.u32 	[%rd6+12], %r2;
	// begin inline asm
	mov.u32 %r3, %nwarpid;
	// end inline asm
	st.global.u32 	[%rd6+16], %r3;
	// begin inline asm
	mov.u32 %r4, %smid;
	// end inline asm
	st.global.u32 	[%rd6+20], %r4;
	// begin inline asm
	mov.u32 %r5, %nsmid;
	// end inline asm
	st.global.u32 	[%rd6+24], %r5;
	// begin inline asm
	mov.u64 %rd1, %globaltimer;
	// end inline asm
	st.global.u64 	[%rd6+32], %rd1;
	// begin inline asm
	mov.u64 %rd2, %globaltimer;
	// end inline asm
	st.global.u64 	[%rd6+40], %rd2;
	ret;

}


// ===== COMPILED SASS (sm_100) =====

	.target	sm_100

	.elftype	@"ET_EXEC"


//--------------------- .note.nv.tkinfo           --------------------------
	.section	.note.nv.tkinfo,"",@"SHT_NOTE"
	.sectionflags	@"SHF_NOTE_NV_TKINFO"
	.tkinfo
        /*0018*/ 	.word	0x00000002
        /*0030*/ 	.string	""
        /*0030*/ 	.string	"ptxas"
        /*0030*/ 	.string	"Cuda compilation tools, release 13.0, V13.0.88"
        /*0030*/ 	.string	"Build cuda_13.0.r13.0/compiler.36424714_0"
        /*0030*/ 	.string	"-arch sm_100 -m 64 "



//--------------------- .note.nv.cuinfo           --------------------------
	.section	.note.nv.cuinfo,"",@"SHT_NOTE"
	.sectionflags	@"SHF_NOTE_NV_CUINFO"
        /*0018*/ 	.short	0x0002
        /*001a*/ 	.short	0x0064
        /*001c*/ 	.short	0x0082
	.zero		2


//--------------------- .nv.info                  --------------------------
	.section	.nv.info,"",@"SHT_CUDA_INFO"
	.align	4


	//----- nvinfo : EIATTR_REGCOUNT
	.align		4
        /*0000*/ 	.byte	0x04, 0x2f
        /*0002*/ 	.short	(.L_1 - .L_0)
	.align		4
.L_0:
        /*0004*/ 	.word	index@(_Z9simpleAddiP9Benchmark)
        /*0008*/ 	.word	0x00000010


	//----- nvinfo : EIATTR_FRAME_SIZE
	.align		4
.L_1:
        /*000c*/ 	.byte	0x04, 0x11
        /*000e*/ 	.short	(.L_3 - .L_2)
	.align		4
.L_2:
        /*0010*/ 	.word	index@(_Z9simpleAddiP9Benchmark)
        /*0014*/ 	.word	0x00000000


	//----- nvinfo : EIATTR_MIN_STACK_SIZE
	.align		4
.L_3:
        /*0018*/ 	.byte	0x04, 0x12
        /*001a*/ 	.short	(.L_5 - .L_4)
	.align		4
.L_4:
        /*001c*/ 	.word	index@(_Z9simpleAddiP9Benchmark)
        /*0020*/ 	.word	0x00000000
.L_5:


//--------------------- .nv.compat                --------------------------
	.section	.nv.compat,"",@"SHT_CUDA_COMPAT_INFO"
	.align	4
        /*0000*/ 	.byte	0x02, 0x09, 0x00, 0x00, 0x02, 0x02, 0x01, 0x00, 0x02, 0x05, 0x05, 0x00, 0x03, 0x07, 0x01, 0x01
        /*0010*/ 	.byte	0x02, 0x03, 0x00, 0x00, 0x02, 0x06, 0x01, 0x00, 0x04, 0x0b, 0x08, 0x00, 0x09, 0x00, 0x00, 0x00
        /*0020*/ 	.byte	0x00, 0x00, 0x00, 0x00


//--------------------- .nv.info._Z9simpleAddiP9Benchmark --------------------------
	.section	.nv.info._Z9simpleAddiP9Benchmark,"",@"SHT_CUDA_INFO"
	.sectionflags	@""
	.align	4


	//----- nvinfo : EIATTR_CUDA_API_VERSION
	.align		4
        /*0000*/ 	.byte	0x04, 0x37
        /*0002*/ 	.short	(.L_7 - .L_6)
.L_6:
        /*0004*/ 	.word	0x00000082


	//----- nvinfo : EIATTR_KPARAM_INFO
	.align		4
.L_7:
        /*0008*/ 	.byte	0x04, 0x17
        /*000a*/ 	.short	(.L_9 - .L_8)
.L_8:
        /*000c*/ 	.word	0x00000000
        /*0010*/ 	.short	0x0001
        /*0012*/ 	.short	0x0008
        /*0014*/ 	.byte	0x00, 0xf5, 0x21, 0x00


	//----- nvinfo : EIATTR_KPARAM_INFO
	.align		4
.L_9:
        /*0018*/ 	.byte	0x04, 0x17
        /*001a*/ 	.short	(.L_11 - .L_10)
.L_10:
        /*001c*/ 	.word	0x00000000
        /*0020*/ 	.short	0x0000
        /*0022*/ 	.short	0x0000
        /*0024*/ 	.byte	0x00, 0xf0, 0x11, 0x00


	//----- nvinfo : EIATTR_SPARSE_MMA_MASK
	.align		4
.L_11:
        /*0028*/ 	.byte	0x03, 0x50
        /*002a*/ 	.short	0x0000


	//----- nvinfo : EIATTR_MAXREG_COUNT
	.align		4
        /*002c*/ 	.byte	0x03, 0x1b
        /*002e*/ 	.short	0x00ff


	//----- nvinfo : EIATTR_MERCURY_ISA_VERSION
	.align		4
        /*0030*/ 	.byte	0x03, 0x5f
        /*0032*/ 	.short	0x0101


	//----- nvinfo : EIATTR_VRC_CTA_INIT_COUNT
	.align		4
        /*0034*/ 	.byte	0x02, 0x4a
	.zero		1
	.zero		1


	//----- nvinfo : EIATTR_EXIT_INSTR_OFFSETS
	.align		4
        /*0038*/ 	.byte	0x04, 0x1c
        /*003a*/ 	.short	(.L_13 - .L_12)


	//   ....[0]....
.L_12:
        /*003c*/ 	.word	0x00000190


	//----- nvinfo : EIATTR_CBANK_PARAM_SIZE
	.align		4
.L_13:
        /*0040*/ 	.byte	0x03, 0x19
        /*0042*/ 	.short	0x0010


	//----- nvinfo : EIATTR_PARAM_CBANK
	.align		4
        /*0044*/ 	.byte	0x04, 0x0a
        /*0046*/ 	.short	(.L_15 - .L_14)
	.align		4
.L_14:
        /*0048*/ 	.word	index@(.nv.constant0._Z9simpleAddiP9Benchmark)
        /*004c*/ 	.short	0x0380
        /*004e*/ 	.short	0x0010


	//----- nvinfo : EIATTR_SW_WAR
	.align		4
.L_15:
        /*0050*/ 	.byte	0x04, 0x36
        /*0052*/ 	.short	(.L_17 - .L_16)
.L_16:
        /*0054*/ 	.word	0x00000008
.L_17:


//--------------------- .nv.callgraph             --------------------------
	.section	.nv.callgraph,"",@"SHT_CUDA_CALLGRAPH"
	.align	4
	.sectionentsize	8
	.align		4
        /*0000*/ 	.word	0x00000000
	.align		4
        /*0004*/ 	.word	0xffffffff
	.align		4
        /*0008*/ 	.word	0x00000000
	.align		4
        /*000c*/ 	.word	0xfffffffe
	.align		4
        /*0010*/ 	.word	0x00000000
	.align		4
        /*0014*/ 	.word	0xfffffffd
	.align		4
        /*0018*/ 	.word	0x00000000
	.align		4
        /*001c*/ 	.word	0xfffffffc


//--------------------- .text._Z9simpleAddiP9Benchmark --------------------------
	.section	.text._Z9simpleAddiP9Benchmark,"ax",@progbits
	.align	128
        .global         _Z9simpleAddiP9Benchmark
        .type           _Z9simpleAddiP9Benchmark,@function
        .size           _Z9simpleAddiP9Benchmark,(.L_x_1 - _Z9simpleAddiP9Benchmark)
        .other          _Z9simpleAddiP9Benchmark,@"STO_CUDA_ENTRY STV_DEFAULT"
_Z9simpleAddiP9Benchmark:
.text._Z9simpleAddiP9Benchmark:
[----:B------:R-:W-:Y:S01]  /*0000*/  LDC R1, c[0x0][0x37c] ;  /* 0x0000df00ff017b82 */ /* 0x000fe20000000800 */
[----:B------:R-:W0:Y:S01]  /*0010*/  S2R R7, SR_CTAID.X ;  /* 0x0000000000077919 */ /* 0x000e220000002500 */
[----:B------:R-:W0:Y:S06]  /*0020*/  LDCU UR6, c[0x0][0x360] ;  /* 0x00006c00ff0677ac */ /* 0x000e2c0008000800 */
[----:B------:R-:W1:Y:S01]  /*0030*/  LDC.64 R2, c[0x0][0x388] ;  /* 0x0000e200ff027b82 */ /* 0x000e620000000a00 */
[----:B------:R-:W0:Y:S01]  /*0040*/  S2R R6, SR_TID.X ;  /* 0x0000000000067919 */ /* 0x000e220000002100 */
[----:B------:R-:W2:Y:S01]  /*0050*/  LDCU.64 UR4, c[0x0][0x358] ;  /* 0x00006b00ff0477ac */ /* 0x000ea20008000a00 */
[----:B------:R-:W3:Y:S02]  /*0060*/  S2R R9, SR_VIRTID ;  /* 0x0000000000097919 */ /* 0x000ee40000000300 */
[----:B---3--:R-:W-:-:S04]  /*0070*/  SHF.R.U32.HI R9, RZ, 0x8, R9 ;  /* 0x00000008ff097819 */ /* 0x008fc80000011609 */
[----:B------:R-:W-:Y:S01]  /*0080*/  SGXT.U32 R9, R9, 0x7 ;  /* 0x000000070909781a */ /* 0x000fe20000000000 */
[----:B------:R-:W3:Y:S01]  /*0090*/  LDC R13, c[0x0][0x2d0] ;  /* 0x0000b400ff0d7b82 */ /* 0x000ee20000000800 */
[----:B------:R-:W4:Y:S01]  /*00a0*/  S2R R8, SR_LANEID ;  /* 0x0000000000087919 */ /* 0x000f220000000000 */
[----:B------:R-:W5:Y:S02]  /*00b0*/  S2R R10, SR_VIRTCFG ;  /* 0x00000000000a7919 */ /* 0x000f640000000200 */
[----:B-----5:R-:W-:-:S04]  /*00c0*/  SHF.R.U32.HI R10, RZ, 0x8, R10 ;  /* 0x00000008ff0a7819 */ /* 0x020fc8000001160a */
[----:B------:R-:W-:Y:S01]  /*00d0*/  SGXT.U32 R10, R10, 0x8 ;  /* 0x000000080a0a781a */ /* 0x000fe20000000000 */
[----:B------:R-:W5:Y:S01]  /*00e0*/  S2R R11, SR_VIRTUALSMID ;  /* 0x00000000000b7919 */ /* 0x000f620000004300 */
[----:B0-----:R-:W-:-:S04]  /*00f0*/  IMAD R5, R7, UR6, R6 ;  /* 0x0000000607057c24 */ /* 0x001fc8000f8e0206 */
[----:B-1----:R-:W-:-:S05]  /*0100*/  IMAD.WIDE R2, R5, 0x30, R2 ;  /* 0x0000003005027825 */ /* 0x002fca00078e0202 */
[----:B--2---:R-:W-:Y:S04]  /*0110*/  STG.E.64 desc[UR4][R2.64], R6 ;  /* 0x0000000602007986 */ /* 0x004fe8000c101b04 */
[----:B----4-:R-:W-:Y:S04]  /*0120*/  STG.E.64 desc[UR4][R2.64+0x8], R8 ;  /* 0x0000080802007986 */ /* 0x010fe8000c101b04 */
[----:B-----5:R-:W-:Y:S04]  /*0130*/  STG.E.64 desc[UR4][R2.64+0x10], R10 ;  /* 0x0000100a02007986 */ /* 0x020fe8000c101b04 */
[----:B---3--:R-:W-:Y:S01]  /*0140*/  STG.E desc[UR4][R2.64+0x18], R13 ;  /* 0x0000180d02007986 */ /* 0x008fe2000c101904 */
[----:B------:R-:W-:-:S05]  /*0150*/  CS2R R4, SR_GLOBALTIMERLO ;  /* 0x0000000000047805 */ /* 0x000fca0000015200 */
[----:B------:R0:W-:Y:S02]  /*0160*/  STG.E.64 desc[UR4][R2.64+0x20], R4 ;  /* 0x0000200402007986 */ /* 0x0001e4000c101b04 */
[----:B0-----:R-:W-:-:S05]  /*0170*/  CS2R R4, SR_GLOBALTIMERLO ;  /* 0x0000000000047805 */ /* 0x001fca0000015200 */
[----:B------:R-:W-:Y:S01]  /*0180*/  STG.E.64 desc[UR4][R2.64+0x28], R4 ;  /* 0x0000280402007986 */ /* 0x000fe2000c101b04 */
[----:B------:R-:W-:Y:S05]  /*0190*/  EXIT ;  /* 0x000000000000794d */ /* 0x000fea0003800000 */
.L_x_0:
[----:B------:R-:W-:-:S00]  /*01a0*/  BRA `(.L_x_0) ;  /* 0xfffffffc00fc7947 */ /* 0x000fc0000383ffff */
[----:B------:R-:W-:-:S00]  /*01b0*/  NOP ;  /* 0x0000000000007918 */ /* 0x000fc00000000000 */
        /* <DEDUP_REMOVED lines=12> */
.L_x_1:


//--------------------- .nv.shared.reserved.0     --------------------------
	.section	.nv.shared.reserved.0,"aw",@nobits
	.weak		__nv_reservedSMEM_offset_0_alias
	.size		__nv_reservedSMEM_offset_0_alias, 0, 64
	.other		__nv_reservedSMEM_offset_0_alias,@"STO_CUDA_RESERVED_SHARED STV_DEFAULT"
__nv_reservedSMEM_offset_0_alias:
	.zero		0
	.zero		64


//--------------------- .nv.constant0._Z9simpleAddiP9Benchmark --------------------------
	.section	.nv.constant0._Z9simpleAddiP9Benchmark,"a",@progbits
	.sectionflags	@""
	.align	4
.nv.constant0._Z9simpleAddiP9Benchmark:
	.zero		912


//--------------------- SYMBOLS --------------------------

	.type		.nv.reservedSmem.offset0,@object
	.size		.nv.reservedSmem.offset0,0x4
